//
// Generated by NVIDIA NVVM Compiler
//
// Compiler Build ID: CL-36424714
// Cuda compilation tools, release 13.0, V13.0.88
// Based on NVVM 20.0.0
//

.version 9.0
.target sm_100
.address_size 64

	// .globl	_Z19game_of_life_kernelPKhPhi
// _ZZ19game_of_life_kernelPKhPhiE4tile has been demoted

.visible .entry _Z19game_of_life_kernelPKhPhi(
	.param .u64 .ptr .align 1 _Z19game_of_life_kernelPKhPhi_param_0,
	.param .u64 .ptr .align 1 _Z19game_of_life_kernelPKhPhi_param_1,
	.param .u32 _Z19game_of_life_kernelPKhPhi_param_2
)
{
	.reg .pred 	%p<58>;
	.reg .b16 	%rs<10>;
	.reg .b32 	%r<104>;
	.reg .b64 	%rd<45>;
	// demoted variable
	.shared .align 4 .b8 _ZZ19game_of_life_kernelPKhPhiE4tile[2448];
	ld.param.u64 	%rd3, [_Z19game_of_life_kernelPKhPhi_param_0];
	ld.param.u64 	%rd2, [_Z19game_of_life_kernelPKhPhi_param_1];
	ld.param.u32 	%r37, [_Z19game_of_life_kernelPKhPhi_param_2];
	cvta.to.global.u64 	%rd1, %rd3;
	mov.u32 	%r1, %tid.x;
	mov.u32 	%r2, %tid.y;
	mov.u32 	%r38, %ctaid.x;
	shl.b32 	%r3, %r38, 5;
	mov.u32 	%r4, %ctaid.y;
	shl.b32 	%r5, %r4, 4;
	add.s32 	%r6, %r3, %r1;
	add.s32 	%r39, %r5, %r2;
	add.s32 	%r8, %r2, 1;
	mad.lo.s32 	%r9, %r2, 34, 34;
	setp.gt.s32 	%p2, %r6, -1;
	setp.lt.s32 	%p3, %r6, %r37;
	and.pred  	%p1, %p2, %p3;
	not.pred 	%p4, %p1;
	setp.ge.s32 	%p5, %r39, %r37;
	mov.b32 	%r95, 0;
	or.pred  	%p6, %p4, %p5;
	@%p6 bra 	$L__BB0_2;
	mul.wide.u32 	%rd4, %r37, %r39;
	cvt.u64.u32 	%rd5, %r6;
	add.s64 	%rd6, %rd4, %rd5;
	add.s64 	%rd7, %rd1, %rd6;
	ld.global.nc.u8 	%rs1, [%rd7];
	cvt.u32.u8 	%r95, %rs1;
$L__BB0_2:
	add.s32 	%r40, %r9, %r1;
	shl.b32 	%r41, %r40, 2;
	mov.u32 	%r42, _ZZ19game_of_life_kernelPKhPhiE4tile;
	add.s32 	%r12, %r42, %r41;
	st.shared.u32 	[%r12+4], %r95;
	setp.eq.s32 	%p7, %r2, 15;
	@%p7 bra 	$L__BB0_7;
	setp.ne.s32 	%p8, %r2, 0;
	@%p8 bra 	$L__BB0_10;
	setp.lt.s32 	%p12, %r6, 0;
	setp.ge.s32 	%p13, %r6, %r37;
	or.pred  	%p14, %p12, %p13;
	setp.eq.s32 	%p15, %r39, 0;
	setp.gt.s32 	%p16, %r39, %r37;
	or.pred  	%p17, %p15, %p16;
	or.pred  	%p18, %p14, %p17;
	mov.b32 	%r96, 0;
	@%p18 bra 	$L__BB0_6;
	add.s32 	%r48, %r39, -1;
	mul.wide.u32 	%rd12, %r37, %r48;
	cvt.u64.u32 	%rd13, %r6;
	add.s64 	%rd14, %rd12, %rd13;
	add.s64 	%rd15, %rd1, %rd14;
	ld.global.nc.u8 	%rs3, [%rd15];
	cvt.u32.u8 	%r96, %rs3;
$L__BB0_6:
	shl.b32 	%r49, %r1, 2;
	add.s32 	%r51, %r42, %r49;
	st.shared.u32 	[%r51+4], %r96;
	bra.uni 	$L__BB0_10;
$L__BB0_7:
	add.s32 	%r15, %r39, 1;
	setp.ge.s32 	%p9, %r15, %r37;
	mov.b32 	%r97, 0;
	or.pred  	%p11, %p4, %p9;
	@%p11 bra 	$L__BB0_9;
	mul.wide.u32 	%rd8, %r37, %r15;
	cvt.u64.u32 	%rd9, %r6;
	add.s64 	%rd10, %rd8, %rd9;
	add.s64 	%rd11, %rd1, %rd10;
	ld.global.nc.u8 	%rs2, [%rd11];
	cvt.u32.u8 	%r97, %rs2;
$L__BB0_9:
	shl.b32 	%r44, %r1, 2;
	add.s32 	%r46, %r42, %r44;
	st.shared.u32 	[%r46+2316], %r97;
$L__BB0_10:
	setp.eq.s32 	%p19, %r1, 31;
	@%p19 bra 	$L__BB0_19;
	setp.ne.s32 	%p20, %r1, 0;
	@%p20 bra 	$L__BB0_32;
	setp.ge.s32 	%p36, %r39, %r37;
	setp.lt.s32 	%p37, %r6, 1;
	setp.gt.s32 	%p38, %r6, %r37;
	or.pred  	%p39, %p37, %p38;
	mov.b32 	%r98, 0;
	or.pred  	%p40, %p39, %p36;
	@%p40 bra 	$L__BB0_14;
	add.s32 	%r64, %r6, -1;
	mul.wide.u32 	%rd28, %r37, %r39;
	cvt.u64.u32 	%rd29, %r64;
	add.s64 	%rd30, %rd28, %rd29;
	add.s64 	%rd31, %rd1, %rd30;
	ld.global.nc.u8 	%rs7, [%rd31];
	cvt.u32.u8 	%r98, %rs7;
$L__BB0_14:
	mad.lo.s32 	%r66, %r8, 136, %r42;
	st.shared.u32 	[%r66], %r98;
	setp.eq.s32 	%p41, %r2, 0;
	@%p41 bra 	$L__BB0_26;
	setp.eq.s32 	%p42, %r2, 15;
	@%p42 bra 	$L__BB0_16;
	bra.uni 	$L__BB0_32;
$L__BB0_16:
	add.s32 	%r28, %r5, 16;
	setp.lt.s32 	%p43, %r3, 1;
	setp.gt.s32 	%p44, %r3, %r37;
	or.pred  	%p45, %p43, %p44;
	setp.ge.s32 	%p46, %r28, %r37;
	mov.b32 	%r102, 0;
	or.pred  	%p47, %p45, %p46;
	@%p47 bra 	$L__BB0_18;
	add.s32 	%r69, %r3, -1;
	mul.wide.u32 	%rd32, %r37, %r28;
	cvt.u64.u32 	%rd33, %r69;
	add.s64 	%rd34, %rd32, %rd33;
	add.s64 	%rd35, %rd1, %rd34;
	ld.global.nc.u8 	%rs8, [%rd35];
	cvt.u32.u8 	%r102, %rs8;
$L__BB0_18:
	st.shared.u32 	[_ZZ19game_of_life_kernelPKhPhiE4tile+2312], %r102;
	bra.uni 	$L__BB0_32;
$L__BB0_19:
	add.s32 	%r20, %r6, 1;
	setp.lt.s32 	%p21, %r6, -1;
	max.s32 	%r53, %r20, %r39;
	setp.ge.s32 	%p22, %r53, %r37;
	mov.b32 	%r99, 0;
	or.pred  	%p23, %p22, %p21;
	@%p23 bra 	$L__BB0_21;
	mul.wide.u32 	%rd16, %r37, %r39;
	cvt.u64.u32 	%rd17, %r20;
	add.s64 	%rd18, %rd16, %rd17;
	add.s64 	%rd19, %rd1, %rd18;
	ld.global.nc.u8 	%rs4, [%rd19];
	cvt.u32.u8 	%r99, %rs4;
$L__BB0_21:
	shl.b32 	%r54, %r9, 2;
	add.s32 	%r56, %r42, %r54;
	st.shared.u32 	[%r56+132], %r99;
	setp.eq.s32 	%p24, %r2, 0;
	@%p24 bra 	$L__BB0_29;
	setp.eq.s32 	%p25, %r2, 15;
	@%p25 bra 	$L__BB0_23;
	bra.uni 	$L__BB0_32;
$L__BB0_23:
	add.s32 	%r31, %r3, 32;
	add.s32 	%r32, %r5, 16;
	setp.lt.s32 	%p26, %r3, -32;
	max.s32 	%r59, %r31, %r32;
	setp.ge.s32 	%p27, %r59, %r37;
	mov.b32 	%r103, 0;
	or.pred  	%p28, %p27, %p26;
	@%p28 bra 	$L__BB0_25;
	mul.wide.u32 	%rd20, %r37, %r32;
	cvt.u64.u32 	%rd21, %r31;
	add.s64 	%rd22, %rd20, %rd21;
	add.s64 	%rd23, %rd1, %rd22;
	ld.global.nc.u8 	%rs5, [%rd23];
	cvt.u32.u8 	%r103, %rs5;
$L__BB0_25:
	st.shared.u32 	[_ZZ19game_of_life_kernelPKhPhiE4tile+2444], %r103;
	bra.uni 	$L__BB0_32;
$L__BB0_26:
	setp.lt.s32 	%p48, %r3, 1;
	setp.gt.s32 	%p49, %r3, %r37;
	or.pred  	%p50, %p48, %p49;
	setp.eq.s32 	%p51, %r4, 0;
	or.pred  	%p52, %p51, %p50;
	setp.gt.s32 	%p53, %r5, %r37;
	or.pred  	%p54, %p52, %p53;
	mov.b32 	%r101, 0;
	@%p54 bra 	$L__BB0_28;
	add.s32 	%r72, %r5, -1;
	add.s32 	%r73, %r3, -1;
	mul.wide.u32 	%rd36, %r37, %r72;
	cvt.u64.u32 	%rd37, %r73;
	add.s64 	%rd38, %rd36, %rd37;
	add.s64 	%rd39, %rd1, %rd38;
	ld.global.nc.u8 	%rs9, [%rd39];
	cvt.u32.u8 	%r101, %rs9;
$L__BB0_28:
	st.shared.u32 	[_ZZ19game_of_life_kernelPKhPhiE4tile], %r101;
	bra.uni 	$L__BB0_32;
$L__BB0_29:
	add.s32 	%r24, %r3, 32;
	setp.lt.s32 	%p29, %r3, -32;
	setp.ge.s32 	%p30, %r24, %r37;
	or.pred  	%p31, %p29, %p30;
	setp.eq.s32 	%p32, %r4, 0;
	or.pred  	%p33, %p32, %p31;
	setp.gt.s32 	%p34, %r5, %r37;
	or.pred  	%p35, %p33, %p34;
	mov.b32 	%r100, 0;
	@%p35 bra 	$L__BB0_31;
	add.s32 	%r62, %r5, -1;
	mul.wide.u32 	%rd24, %r37, %r62;
	cvt.u64.u32 	%rd25, %r24;
	add.s64 	%rd26, %rd24, %rd25;
	add.s64 	%rd27, %rd1, %rd26;
	ld.global.nc.u8 	%rs6, [%rd27];
	cvt.u32.u8 	%r100, %rs6;
$L__BB0_31:
	st.shared.u32 	[_ZZ19game_of_life_kernelPKhPhiE4tile+132], %r100;
$L__BB0_32:
	bar.sync 	0;
	max.s32 	%r74, %r6, %r39;
	setp.ge.s32 	%p55, %r74, %r37;
	@%p55 bra 	$L__BB0_34;
	ld.shared.u32 	%r75, [%r12+-136];
	ld.shared.u32 	%r76, [%r12+-132];
	add.s32 	%r77, %r76, %r75;
	ld.shared.u32 	%r78, [%r12+-128];
	add.s32 	%r79, %r77, %r78;
	ld.shared.u32 	%r80, [%r12];
	add.s32 	%r81, %r79, %r80;
	ld.shared.u32 	%r82, [%r12+8];
	add.s32 	%r83, %r81, %r82;
	ld.shared.u32 	%r84, [%r12+136];
	add.s32 	%r85, %r83, %r84;
	ld.shared.u32 	%r86, [%r12+140];
	add.s32 	%r87, %r85, %r86;
	ld.shared.u32 	%r88, [%r12+144];
	add.s32 	%r89, %r87, %r88;
	ld.shared.u32 	%r90, [%r12+4];
	setp.eq.s32 	%p56, %r89, 3;
	selp.u32 	%r91, 1, 0, %p56;
	setp.eq.s32 	%p57, %r89, 2;
	and.b32  	%r92, %r90, 1;
	selp.b32 	%r93, %r92, 0, %p57;
	or.b32  	%r94, %r93, %r91;
	mul.wide.u32 	%rd40, %r37, %r39;
	cvt.s64.s32 	%rd41, %r6;
	add.s64 	%rd42, %rd40, %rd41;
	cvta.to.global.u64 	%rd43, %rd2;
	add.s64 	%rd44, %rd43, %rd42;
	st.global.u8 	[%rd44], %r94;
$L__BB0_34:
	ret;

}


// ===== COMPILED SASS (sm_100) =====

	.target	sm_100

	.elftype	@"ET_EXEC"


//--------------------- .note.nv.tkinfo           --------------------------
	.section	.note.nv.tkinfo,"",@"SHT_NOTE"
	.sectionflags	@"SHF_NOTE_NV_TKINFO"
	.tkinfo
        /*0018*/ 	.word	0x00000002
        /*0030*/ 	.string	""
        /*0030*/ 	.string	"ptxas"
        /*0030*/ 	.string	"Cuda compilation tools, release 13.0, V13.0.88"
        /*0030*/ 	.string	"Build cuda_13.0.r13.0/compiler.36424714_0"
        /*0030*/ 	.string	"-arch sm_100 -m 64 "



//--------------------- .note.nv.cuinfo           --------------------------
	.section	.note.nv.cuinfo,"",@"SHT_NOTE"
	.sectionflags	@"SHF_NOTE_NV_CUINFO"
        /*0018*/ 	.short	0x0002
        /*001a*/ 	.short	0x0064
        /*001c*/ 	.short	0x0082
	.zero		2


//--------------------- .nv.info                  --------------------------
	.section	.nv.info,"",@"SHT_CUDA_INFO"
	.align	4


	//----- nvinfo : EIATTR_REGCOUNT
	.align		4
        /*0000*/ 	.byte	0x04, 0x2f
        /*0002*/ 	.short	(.L_1 - .L_0)
	.align		4
.L_0:
        /*0004*/ 	.word	index@(_Z19game_of_life_kernelPKhPhi)
        /*0008*/ 	.word	0x0000000f


	//----- nvinfo : EIATTR_FRAME_SIZE
	.align		4
.L_1:
        /*000c*/ 	.byte	0x04, 0x11
        /*000e*/ 	.short	(.L_3 - .L_2)
	.align		4
.L_2:
        /*0010*/ 	.word	index@(_Z19game_of_life_kernelPKhPhi)
        /*0014*/ 	.word	0x00000000


	//----- nvinfo : EIATTR_MIN_STACK_SIZE
	.align		4
.L_3:
        /*0018*/ 	.byte	0x04, 0x12
        /*001a*/ 	.short	(.L_5 - .L_4)
	.align		4
.L_4:
        /*001c*/ 	.word	index@(_Z19game_of_life_kernelPKhPhi)
        /*0020*/ 	.word	0x00000000
.L_5:


//--------------------- .nv.compat                --------------------------
	.section	.nv.compat,"",@"SHT_CUDA_COMPAT_INFO"
	.align	4
        /*0000*/ 	.byte	0x02, 0x09, 0x00, 0x00, 0x02, 0x02, 0x01, 0x00, 0x02, 0x05, 0x05, 0x00, 0x03, 0x07, 0x01, 0x01
        /*0010*/ 	.byte	0x02, 0x03, 0x00, 0x00, 0x02, 0x06, 0x01, 0x00, 0x04, 0x0b, 0x08, 0x00, 0x09, 0x00, 0x00, 0x00
        /*0020*/ 	.byte	0x00, 0x00, 0x00, 0x00


//--------------------- .nv.info._Z19game_of_life_kernelPKhPhi --------------------------
	.section	.nv.info._Z19game_of_life_kernelPKhPhi,"",@"SHT_CUDA_INFO"
	.sectionflags	@""
	.align	4


	//----- nvinfo : EIATTR_CUDA_API_VERSION
	.align		4
        /*0000*/ 	.byte	0x04, 0x37
        /*0002*/ 	.short	(.L_7 - .L_6)
.L_6:
        /*0004*/ 	.word	0x00000082


	//----- nvinfo : EIATTR_KPARAM_INFO
	.align		4
.L_7:
        /*0008*/ 	.byte	0x04, 0x17
        /*000a*/ 	.short	(.L_9 - .L_8)
.L_8:
        /*000c*/ 	.word	0x00000000
        /*0010*/ 	.short	0x0002
        /*0012*/ 	.short	0x0010
        /*0014*/ 	.byte	0x00, 0xf0, 0x11, 0x00


	//----- nvinfo : EIATTR_KPARAM_INFO
	.align		4
.L_9:
        /*0018*/ 	.byte	0x04, 0x17
        /*001a*/ 	.short	(.L_11 - .L_10)
.L_10:
        /*001c*/ 	.word	0x00000000
        /*0020*/ 	.short	0x0001
        /*0022*/ 	.short	0x0008
        /*0024*/ 	.byte	0x00, 0xf5, 0x21, 0x00


	//----- nvinfo : EIATTR_KPARAM_INFO
	.align		4
.L_11:
        /*0028*/ 	.byte	0x04, 0x17
        /*002a*/ 	.short	(.L_13 - .L_12)
.L_12:
        /*002c*/ 	.word	0x00000000
        /*0030*/ 	.short	0x0000
        /*0032*/ 	.short	0x0000
        /*0034*/ 	.byte	0x00, 0xf5, 0x21, 0x00


	//----- nvinfo : EIATTR_SPARSE_MMA_MASK
	.align		4
.L_13:
        /*0038*/ 	.byte	0x03, 0x50
        /*003a*/ 	.short	0x0000


	//----- nvinfo : EIATTR_MAXREG_COUNT
	.align		4
        /*003c*/ 	.byte	0x03, 0x1b
        /*003e*/ 	.short	0x00ff


	//----- nvinfo : EIATTR_NUM_BARRIERS
	.align		4
        /*0040*/ 	.byte	0x02, 0x4c
        /*0042*/ 	.byte	0x01
	.zero		1


	//----- nvinfo : EIATTR_MERCURY_ISA_VERSION
	.align		4
        /*0044*/ 	.byte	0x03, 0x5f
        /*0046*/ 	.short	0x0101


	//----- nvinfo : EIATTR_VRC_CTA_INIT_COUNT
	.align		4
        /*0048*/ 	.byte	0x02, 0x4a
	.zero		1
	.zero		1


	//----- nvinfo : EIATTR_EXIT_INSTR_OFFSETS
	.align		4
        /*004c*/ 	.byte	0x04, 0x1c
        /*004e*/ 	.short	(.L_15 - .L_14)


	//   ....[0]....
.L_14:
        /*0050*/ 	.word	0x00000ba0


	//   ....[1]....
        /*0054*/ 	.word	0x00000d40


	//----- nvinfo : EIATTR_CRS_STACK_SIZE
	.align		4
.L_15:
        /*0058*/ 	.byte	0x04, 0x1e
        /*005a*/ 	.short	(.L_17 - .L_16)
.L_16:
        /*005c*/ 	.word	0x00000000


	//----- nvinfo : EIATTR_CBANK_PARAM_SIZE
	.align		4
.L_17:
        /*0060*/ 	.byte	0x03, 0x19
        /*0062*/ 	.short	0x0014


	//----- nvinfo : EIATTR_PARAM_CBANK
	.align		4
        /*0064*/ 	.byte	0x04, 0x0a
        /*0066*/ 	.short	(.L_19 - .L_18)
	.align		4
.L_18:
        /*0068*/ 	.word	index@(.nv.constant0._Z19game_of_life_kernelPKhPhi)
        /*006c*/ 	.short	0x0380
        /*006e*/ 	.short	0x0014


	//----- nvinfo : EIATTR_SW_WAR
	.align		4
.L_19:
        /*0070*/ 	.byte	0x04, 0x36
        /*0072*/ 	.short	(.L_21 - .L_20)
.L_20:
        /*0074*/ 	.word	0x00000008
.L_21:


//--------------------- .nv.callgraph             --------------------------
	.section	.nv.callgraph,"",@"SHT_CUDA_CALLGRAPH"
	.align	4
	.sectionentsize	8
	.align		4
        /*0000*/ 	.word	0x00000000
	.align		4
        /*0004*/ 	.word	0xffffffff
	.align		4
        /*0008*/ 	.word	0x00000000
	.align		4
        /*000c*/ 	.word	0xfffffffe
	.align		4
        /*0010*/ 	.word	0x00000000
	.align		4
        /*0014*/ 	.word	0xfffffffd
	.align		4
        /*0018*/ 	.word	0x00000000
	.align		4
        /*001c*/ 	.word	0xfffffffc


//--------------------- .text._Z19game_of_life_kernelPKhPhi --------------------------
	.section	.text._Z19game_of_life_kernelPKhPhi,"ax",@progbits
	.align	128
        .global         _Z19game_of_life_kernelPKhPhi
        .type           _Z19game_of_life_kernelPKhPhi,@function
        .size           _Z19game_of_life_kernelPKhPhi,(.L_x_19 - _Z19game_of_life_kernelPKhPhi)
        .other          _Z19game_of_life_kernelPKhPhi,@"STO_CUDA_ENTRY STV_DEFAULT"
_Z19game_of_life_kernelPKhPhi:
.text._Z19game_of_life_kernelPKhPhi:
[----:B------:R-:W-:Y:S01]  /*0000*/  LDC R1, c[0x0][0x37c] ;  /* 0x0000df00ff017b82 */ /* 0x000fe20000000800 */
[----:B------:R-:W0:Y:S07]  /*0010*/  S2R R6, SR_TID.X ;  /* 0x0000000000067919 */ /* 0x000e2e0000002100 */
[----:B------:R-:W1:Y:S01]  /*0020*/  S2UR UR6, SR_CTAID.X ;  /* 0x00000000000679c3 */ /* 0x000e620000002500 */
[----:B------:R-:W2:Y:S01]  /*0030*/  LDCU UR15, c[0x0][0x390] ;  /* 0x00007200ff0f77ac */ /* 0x000ea20008000800 */
[----:B------:R-:W3:Y:S01]  /*0040*/  S2R R4, SR_TID.Y ;  /* 0x0000000000047919 */ /* 0x000ee20000002200 */
[----:B------:R-:W4:Y:S05]  /*0050*/  LDCU.64 UR12, c[0x0][0x358] ;  /* 0x00006b00ff0c77ac */ /* 0x000f2a0008000a00 */
[----:B------:R-:W5:Y:S01]  /*0060*/  S2UR UR14, SR_CTAID.Y ;  /* 0x00000000000e79c3 */ /* 0x000f620000002600 */
[----:B-1----:R-:W-:-:S06]  /*0070*/  USHF.L.U32 UR6, UR6, 0x5, URZ ;  /* 0x0000000506067899 */ /* 0x002fcc00080006ff */
[----:B0-----:R-:W-:Y:S01]  /*0080*/  VIADD R2, R6, UR6 ;  /* 0x0000000606027c36 */ /* 0x001fe20008000000 */
[----:B-----5:R-:W-:-:S04]  /*0090*/  USHF.L.U32 UR9, UR14, 0x4, URZ ;  /* 0x000000040e097899 */ /* 0x020fc800080006ff */
[----:B--2---:R-:W-:Y:S02]  /*00a0*/  ISETP.GE.AND P0, PT, R2, UR15, PT ;  /* 0x0000000f02007c0c */ /* 0x004fe4000bf06270 */
[----:B---3--:R-:W-:Y:S02]  /*00b0*/  VIADD R5, R4, UR9 ;  /* 0x0000000904057c36 */ /* 0x008fe40008000000 */
[----:B------:R-:W-:-:S04]  /*00c0*/  ISETP.GT.AND P0, PT, R2, -0x1, !P0 ;  /* 0xffffffff0200780c */ /* 0x000fc80004704270 */
[----:B------:R-:W-:-:S13]  /*00d0*/  ISETP.GE.OR P1, PT, R5, UR15, !P0 ;  /* 0x0000000f05007c0c */ /* 0x000fda000c726670 */
[----:B------:R-:W0:Y:S01]  /*00e0*/  @!P1 LDC.64 R10, c[0x0][0x380] ;  /* 0x0000e000ff0a9b82 */ /* 0x000e220000000a00 */
[----:B------:R-:W-:Y:S02]  /*00f0*/  @!P1 IMAD.MOV.U32 R3, RZ, RZ, RZ ;  /* 0x000000ffff039224 */ /* 0x000fe400078e00ff */
[----:B------:R-:W-:-:S03]  /*0100*/  @!P1 IMAD.WIDE.U32 R8, R5, UR15, R2 ;  /* 0x0000000f05089c25 */ /* 0x000fc6000f8e0002 */
[----:B0-----:R-:W-:-:S05]  /*0110*/  @!P1 IADD3 R8, P2, PT, R8, R10, RZ ;  /* 0x0000000a08089210 */ /* 0x001fca0007f5e0ff */
[----:B------:R-:W-:Y:S02]  /*0120*/  @!P1 IMAD.X R9, R9, 0x1, R11, P2 ;  /* 0x0000000109099824 */ /* 0x000fe400010e060b */
[----:B------:R-:W-:-:S06]  /*0130*/  IMAD.MOV.U32 R11, RZ, RZ, RZ ;  /* 0x000000ffff0b7224 */ /* 0x000fcc00078e00ff */
[----:B----4-:R-:W2:Y:S01]  /*0140*/  @!P1 LDG.E.U8.CONSTANT R11, desc[UR12][R8.64] ;  /* 0x0000000c080b9981 */ /* 0x010ea2000c1e9100 */
[----:B------:R-:W0:Y:S01]  /*0150*/  S2UR UR7, SR_CgaCtaId ;  /* 0x00000000000779c3 */ /* 0x000e220000008800 */
[----:B------:R-:W-:Y:S01]  /*0160*/  IMAD.MOV.U32 R7, RZ, RZ, 0x22 ;  /* 0x00000022ff077424 */ /* 0x000fe200078e00ff */
[----:B------:R-:W-:Y:S01]  /*0170*/  UMOV UR4, 0x400 ;  /* 0x0000040000047882 */ /* 0x000fe20000000000 */
[C---:B------:R-:W-:Y:S01]  /*0180*/  ISETP.NE.AND P2, PT, R4.reuse, 0xf, PT ;  /* 0x0000000f0400780c */ /* 0x040fe20003f45270 */
[----:B------:R-:W-:Y:S01]  /*0190*/  BSSY.RECONVERGENT B0, `(.L_x_0) ;  /* 0x000002c000007945 */ /* 0x000fe20003800200 */
[----:B------:R-:W-:-:S04]  /*01a0*/  IMAD R7, R4, R7, 0x22 ;  /* 0x0000002204077424 */ /* 0x000fc800078e0207 */
[----:B------:R-:W-:Y:S01]  /*01b0*/  IMAD.IADD R0, R7, 0x1, R6 ;  /* 0x0000000107007824 */ /* 0x000fe200078e0206 */
[----:B0-----:R-:W-:-:S06]  /*01c0*/  ULEA UR7, UR7, UR4, 0x18 ;  /* 0x0000000407077291 */ /* 0x001fcc000f8ec0ff */
[----:B------:R-:W-:-:S05]  /*01d0*/  LEA R0, R0, UR7, 0x2 ;  /* 0x0000000700007c11 */ /* 0x000fca000f8e10ff */
[----:B--2---:R0:W-:Y:S01]  /*01e0*/  STS [R0+0x4], R11 ;  /* 0x0000040b00007388 */ /* 0x0041e20000000800 */
[----:B------:R-:W-:Y:S05]  /*01f0*/  @!P2 BRA `(.L_x_1) ;  /* 0x000000000058a947 */ /* 0x000fea0003800000 */
[----:B------:R-:W-:-:S13]  /*0200*/  ISETP.NE.AND P0, PT, R4, RZ, PT ;  /* 0x000000ff0400720c */ /* 0x000fda0003f05270 */
[----:B------:R-:W-:Y:S05]  /*0210*/  @P0 BRA `(.L_x_2) ;  /* 0x00000000008c0947 */ /* 0x000fea0003800000 */
[C---:B------:R-:W-:Y:S01]  /*0220*/  ISETP.GE.AND P1, PT, R2.reuse, UR15, PT ;  /* 0x0000000f02007c0c */ /* 0x040fe2000bf26270 */
[----:B------:R-:W-:Y:S01]  /*0230*/  BSSY.RECONVERGENT B1, `(.L_x_3) ;  /* 0x0000010000017945 */ /* 0x000fe20003800200 */
[C---:B------:R-:W-:Y:S01]  /*0240*/  ISETP.GT.AND P0, PT, R5.reuse, UR15, PT ;  /* 0x0000000f05007c0c */ /* 0x040fe2000bf04270 */
[----:B------:R-:W-:Y:S01]  /*0250*/  IMAD.MOV.U32 R8, RZ, RZ, RZ ;  /* 0x000000ffff087224 */ /* 0x000fe200078e00ff */
[----:B------:R-:W-:Y:S02]  /*0260*/  ISETP.LT.OR P1, PT, R2, RZ, P1 ;  /* 0x000000ff0200720c */ /* 0x000fe40000f21670 */
[----:B------:R-:W-:Y:S02]  /*0270*/  ISETP.EQ.OR P0, PT, R5, RZ, P0 ;  /* 0x000000ff0500720c */ /* 0x000fe40000702670 */
[----:B0-----:R-:W-:Y:S02]  /*0280*/  LEA R11, R6, UR7, 0x2 ;  /* 0x00000007060b7c11 */ /* 0x001fe4000f8e10ff */
[----:B------:R-:W-:-:S13]  /*0290*/  PLOP3.LUT P0, PT, P1, P0, PT, 0xf8, 0x8f ;  /* 0x00000000008f781c */ /* 0x000fda0000f01f70 */
[----:B------:R-:W-:Y:S05]  /*02a0*/  @P0 BRA `(.L_x_4) ;  /* 0x0000000000200947 */ /* 0x000fea0003800000 */
[----:B------:R-:W0:Y:S01]  /*02b0*/  LDCU.64 UR4, c[0x0][0x380] ;  /* 0x00007000ff0477ac */ /* 0x000e220008000a00 */
[----:B------:R-:W-:Y:S02]  /*02c0*/  VIADD R7, R5, 0xffffffff ;  /* 0xffffffff05077836 */ /* 0x000fe40000000000 */
[----:B------:R-:W-:Y:S02]  /*02d0*/  IMAD.MOV.U32 R8, RZ, RZ, R2 ;  /* 0x000000ffff087224 */ /* 0x000fe400078e0002 */
[----:B------:R-:W-:Y:S02]  /*02e0*/  IMAD.MOV.U32 R9, RZ, RZ, RZ ;  /* 0x000000ffff097224 */ /* 0x000fe400078e00ff */
[----:B------:R-:W-:-:S03]  /*02f0*/  IMAD.WIDE.U32 R8, R7, UR15, R8 ;  /* 0x0000000f07087c25 */ /* 0x000fc6000f8e0008 */
[----:B0-----:R-:W-:-:S04]  /*0300*/  IADD3 R8, P0, PT, R8, UR4, RZ ;  /* 0x0000000408087c10 */ /* 0x001fc8000ff1e0ff */
[----:B------:R-:W-:-:S05]  /*0310*/  IADD3.X R9, PT, PT, R9, UR5, RZ, P0, !PT ;  /* 0x0000000509097c10 */ /* 0x000fca00087fe4ff */
[----:B------:R0:W5:Y:S04]  /*0320*/  LDG.E.U8.CONSTANT R8, desc[UR12][R8.64] ;  /* 0x0000000c08087981 */ /* 0x000168000c1e9100 */
.L_x_4:
[----:B------:R-:W-:Y:S05]  /*0330*/  BSYNC.RECONVERGENT B1 ;  /* 0x0000000000017941 */ /* 0x000fea0003800200 */
.L_x_3:
[----:B-----5:R1:W-:Y:S01]  /*0340*/  STS [R11+0x4], R8 ;  /* 0x000004080b007388 */ /* 0x0203e20000000800 */
[----:B------:R-:W-:Y:S05]  /*0350*/  BRA `(.L_x_2) ;  /* 0x00000000003c7947 */ /* 0x000fea0003800000 */
.L_x_1:
[----:B------:R-:W-:Y:S01]  /*0360*/  VIADD R7, R5, 0x1 ;  /* 0x0000000105077836 */ /* 0x000fe20000000000 */
[----:B------:R-:W-:Y:S01]  /*0370*/  BSSY.RECONVERGENT B1, `(.L_x_5) ;  /* 0x000000c000017945 */ /* 0x000fe20003800200 */
[----:B0-----:R-:W-:Y:S01]  /*0380*/  LEA R11, R6, UR7, 0x2 ;  /* 0x00000007060b7c11 */ /* 0x001fe2000f8e10ff */
[----:B------:R-:W-:Y:S02]  /*0390*/  IMAD.MOV.U32 R8, RZ, RZ, RZ ;  /* 0x000000ffff087224 */ /* 0x000fe400078e00ff */
[----:B------:R-:W-:-:S13]  /*03a0*/  ISETP.GE.OR P0, PT, R7, UR15, !P0 ;  /* 0x0000000f07007c0c */ /* 0x000fda000c706670 */
[----:B------:R-:W-:Y:S05]  /*03b0*/  @P0 BRA `(.L_x_6) ;  /* 0x00000000001c0947 */ /* 0x000fea0003800000 */
[----:B------:R-:W0:Y:S01]  /*03c0*/  LDCU.64 UR4, c[0x0][0x380] ;  /* 0x00007000ff0477ac */ /* 0x000e220008000a00 */
[----:B------:R-:W-:Y:S02]  /*03d0*/  IMAD.MOV.U32 R8, RZ, RZ, R2 ;  /* 0x000000ffff087224 */ /* 0x000fe400078e0002 */
[----:B------:R-:W-:Y:S02]  /*03e0*/  IMAD.MOV.U32 R9, RZ, RZ, RZ ;  /* 0x000000ffff097224 */ /* 0x000fe400078e00ff */
[----:B------:R-:W-:-:S03]  /*03f0*/  IMAD.WIDE.U32 R8, R7, UR15, R8 ;  /* 0x0000000f07087c25 */ /* 0x000fc6000f8e0008 */
[----:B0-----:R-:W-:-:S04]  /*0400*/  IADD3 R8, P0, PT, R8, UR4, RZ ;  /* 0x0000000408087c10 */ /* 0x001fc8000ff1e0ff */
[----:B------:R-:W-:-:S05]  /*0410*/  IADD3.X R9, PT, PT, R9, UR5, RZ, P0, !PT ;  /* 0x0000000509097c10 */ /* 0x000fca00087fe4ff */
[----:B------:R0:W5:Y:S04]  /*0420*/  LDG.E.U8.CONSTANT R8, desc[UR12][R8.64] ;  /* 0x0000000c08087981 */ /* 0x000168000c1e9100 */
.L_x_6:
[----:B------:R-:W-:Y:S05]  /*0430*/  BSYNC.RECONVERGENT B1 ;  /* 0x0000000000017941 */ /* 0x000fea0003800200 */
.L_x_5:
[----:B-----5:R2:W-:Y:S02]  /*0440*/  STS [R11+0x90c], R8 ;  /* 0x00090c080b007388 */ /* 0x0205e40000000800 */
.L_x_2:
[----:B------:R-:W-:Y:S05]  /*0450*/  BSYNC.RECONVERGENT B0 ;  /* 0x0000000000007941 */ /* 0x000fea0003800200 */
.L_x_0:
[----:B------:R-:W-:Y:S01]  /*0460*/  ISETP.NE.AND P0, PT, R6, 0x1f, PT ;  /* 0x0000001f0600780c */ /* 0x000fe20003f05270 */
[----:B------:R-:W-:-:S12]  /*0470*/  BSSY.RECONVERGENT B0, `(.L_x_7) ;  /* 0x000006f000007945 */ /* 0x000fd80003800200 */
[----:B------:R-:W-:Y:S05]  /*0480*/  @!P0 BRA `(.L_x_8) ;  /* 0x0000000000e48947 */ /* 0x000fea0003800000 */
[----:B------:R-:W-:-:S13]  /*0490*/  ISETP.NE.AND P0, PT, R6, RZ, PT ;  /* 0x000000ff0600720c */ /* 0x000fda0003f05270 */
[----:B------:R-:W-:Y:S05]  /*04a0*/  @P0 BRA `(.L_x_9) ;  /* 0x0000000400ac0947 */ /* 0x000fea0003800000 */
[C---:B------:R-:W-:Y:S01]  /*04b0*/  ISETP.GT.AND P0, PT, R2.reuse, UR15, PT ;  /* 0x0000000f02007c0c */ /* 0x040fe2000bf04270 */
[----:B0-----:R-:W-:Y:S01]  /*04c0*/  IMAD.U32 R9, RZ, RZ, UR7 ;  /* 0x00000007ff097e24 */ /* 0x001fe2000f8e00ff */
[----:B------:R-:W-:Y:S01]  /*04d0*/  BSSY.RECONVERGENT B1, `(.L_x_10) ;  /* 0x000000d000017945 */ /* 0x000fe20003800200 */
[----:B------:R-:W-:Y:S01]  /*04e0*/  IMAD.MOV.U32 R6, RZ, RZ, RZ ;  /* 0x000000ffff067224 */ /* 0x000fe200078e00ff */
[----:B------:R-:W-:Y:S01]  /*04f0*/  ISETP.LT.OR P0, PT, R2, 0x1, P0 ;  /* 0x000000010200780c */ /* 0x000fe20000701670 */
[----:B------:R-:W-:-:S03]  /*0500*/  IMAD R9, R4, 0x88, R9 ;  /* 0x0000008804097824 */ /* 0x000fc600078e0209 */
[----:B------:R-:W-:-:S13]  /*0510*/  ISETP.GE.OR P0, PT, R5, UR15, P0 ;  /* 0x0000000f05007c0c */ /* 0x000fda0008706670 */
[----:B------:R-:W-:Y:S05]  /*0520*/  @P0 BRA `(.L_x_11) ;  /* 0x00000000001c0947 */ /* 0x000fea0003800000 */
[----:B------:R-:W0:Y:S01]  /*0530*/  LDCU.64 UR4, c[0x0][0x380] ;  /* 0x00007000ff0477ac */ /* 0x000e220008000a00 */
[----:B------:R-:W-:Y:S02]  /*0540*/  VIADD R6, R2, 0xffffffff ;  /* 0xffffffff02067836 */ /* 0x000fe40000000000 */
[----:B------:R-:W-:Y:S02]  /*0550*/  IMAD.MOV.U32 R7, RZ, RZ, RZ ;  /* 0x000000ffff077224 */ /* 0x000fe400078e00ff */
[----:B------:R-:W-:-:S03]  /*0560*/  IMAD.WIDE.U32 R6, R5, UR15, R6 ;  /* 0x0000000f05067c25 */ /* 0x000fc6000f8e0006 */
[----:B0-----:R-:W-:-:S04]  /*0570*/  IADD3 R6, P0, PT, R6, UR4, RZ ;  /* 0x0000000406067c10 */ /* 0x001fc8000ff1e0ff */
[----:B------:R-:W-:-:S05]  /*0580*/  IADD3.X R7, PT, PT, R7, UR5, RZ, P0, !PT ;  /* 0x0000000507077c10 */ /* 0x000fca00087fe4ff */
[----:B------:R0:W5:Y:S04]  /*0590*/  LDG.E.U8.CONSTANT R6, desc[UR12][R6.64] ;  /* 0x0000000c06067981 */ /* 0x000168000c1e9100 */
.L_x_11:
[----:B------:R-:W-:Y:S05]  /*05a0*/  BSYNC.RECONVERGENT B1 ;  /* 0x0000000000017941 */ /* 0x000fea0003800200 */
.L_x_10:
[----:B-----5:R3:W-:Y:S01]  /*05b0*/  STS [R9+0x88], R6 ;  /* 0x0000880609007388 */ /* 0x0207e20000000800 */
[----:B------:R-:W-:-:S13]  /*05c0*/  ISETP.NE.AND P0, PT, R4, RZ, PT ;  /* 0x000000ff0400720c */ /* 0x000fda0003f05270 */
[----:B---3--:R-:W-:Y:S05]  /*05d0*/  @!P0 BRA `(.L_x_12) ;  /* 0x0000000000488947 */ /* 0x008fea0003800000 */
[----:B------:R-:W-:Y:S05]  /*05e0*/  @P2 BRA `(.L_x_9) ;  /* 0x00000004005c2947 */ /* 0x000fea0003800000 */
[----:B------:R-:W-:Y:S01]  /*05f0*/  UISETP.GT.AND UP0, UPT, UR6, UR15, UPT ;  /* 0x0000000f0600728c */ /* 0x000fe2000bf04270 */
[----:B------:R-:W-:Y:S01]  /*0600*/  IMAD.MOV.U32 R6, RZ, RZ, RZ ;  /* 0x000000ffff067224 */ /* 0x000fe200078e00ff */
[----:B------:R-:W-:Y:S02]  /*0610*/  UIADD3 UR8, UPT, UPT, UR9, 0x10, URZ ;  /* 0x0000001009087890 */ /* 0x000fe4000fffe0ff */
[----:B------:R-:W-:-:S04]  /*0620*/  UISETP.LT.OR UP0, UPT, UR6, 0x1, UP0 ;  /* 0x000000010600788c */ /* 0x000fc80008701670 */
[----:B------:R-:W-:-:S09]  /*0630*/  UISETP.GE.OR UP0, UPT, UR8, UR15, UP0 ;  /* 0x0000000f0800728c */ /* 0x000fd20008706670 */
[----:B------:R-:W-:Y:S05]  /*0640*/  BRA.U UP0, `(.L_x_13) ;  /* 0x0000000100247547 */ /* 0x000fea000b800000 */
[----:B------:R-:W3:Y:S01]  /*0650*/  LDCU.64 UR10, c[0x0][0x380] ;  /* 0x00007000ff0a77ac */ /* 0x000ee20008000a00 */
[----:B------:R-:W-:Y:S01]  /*0660*/  UIADD3 UR4, UPT, UPT, UR6, -0x1, URZ ;  /* 0xffffffff06047890 */ /* 0x000fe2000fffe0ff */
[----:B------:R-:W-:-:S03]  /*0670*/  UMOV UR5, URZ ;  /* 0x000000ff00057c82 */ /* 0x000fc60008000000 */
[----:B------:R-:W-:-:S04]  /*0680*/  UIMAD.WIDE.U32 UR4, UR8, UR15, UR4 ;  /* 0x0000000f080472a5 */ /* 0x000fc8000f8e0004 */
[----:B---3--:R-:W-:-:S04]  /*0690*/  UIADD3 UR4, UP0, UPT, UR4, UR10, URZ ;  /* 0x0000000a04047290 */ /* 0x008fc8000ff1e0ff */
[----:B------:R-:W-:Y:S02]  /*06a0*/  UIADD3.X UR5, UPT, UPT, UR5, UR11, URZ, UP0, !UPT ;  /* 0x0000000b05057290 */ /* 0x000fe400087fe4ff */
[----:B------:R-:W-:-:S04]  /*06b0*/  IMAD.U32 R6, RZ, RZ, UR4 ;  /* 0x00000004ff067e24 */ /* 0x000fc8000f8e00ff */
[----:B0-----:R-:W-:-:S05]  /*06c0*/  IMAD.U32 R7, RZ, RZ, UR5 ;  /* 0x00000005ff077e24 */ /* 0x001fca000f8e00ff */
[----:B------:R3:W5:Y:S02]  /*06d0*/  LDG.E.U8.CONSTANT R6, desc[UR12][R6.64] ;  /* 0x0000000c06067981 */ /* 0x000764000c1e9100 */
.L_x_13:
[----:B-----5:R4:W-:Y:S01]  /*06e0*/  STS [UR7+0x908], R6 ;  /* 0x00090806ff007988 */ /* 0x0209e20008000807 */
[----:B------:R-:W-:Y:S05]  /*06f0*/  BRA `(.L_x_9) ;  /* 0x0000000400187947 */ /* 0x000fea0003800000 */
.L_x_12:
[----:B------:R-:W-:Y:S01]  /*0700*/  UISETP.GT.AND UP0, UPT, UR6, UR15, UPT ;  /* 0x0000000f0600728c */ /* 0x000fe2000bf04270 */
[----:B------:R-:W-:-:S03]  /*0710*/  IMAD.MOV.U32 R6, RZ, RZ, RZ ;  /* 0x000000ffff067224 */ /* 0x000fc600078e00ff */
[----:B------:R-:W-:-:S04]  /*0720*/  UISETP.LT.OR UP0, UPT, UR6, 0x1, UP0 ;  /* 0x000000010600788c */ /* 0x000fc80008701670 */
[----:B------:R-:W-:-:S04]  /*0730*/  UISETP.EQ.OR UP0, UPT, UR14, URZ, UP0 ;  /* 0x000000ff0e00728c */ /* 0x000fc80008702670 */
[----:B------:R-:W-:-:S09]  /*0740*/  UISETP.GT.OR UP0, UPT, UR9, UR15, UP0 ;  /* 0x0000000f0900728c */ /* 0x000fd20008704670 */
[----:B------:R-:W-:Y:S05]  /*0750*/  BRA.U UP0, `(.L_x_14) ;  /* 0x0000000100287547 */ /* 0x000fea000b800000 */
[----:B------:R-:W3:Y:S01]  /*0760*/  LDCU.64 UR10, c[0x0][0x380] ;  /* 0x00007000ff0a77ac */ /* 0x000ee20008000a00 */
[----:B------:R-:W-:Y:S02]  /*0770*/  UIADD3 UR4, UPT, UPT, UR6, -0x1, URZ ;  /* 0xffffffff06047890 */ /* 0x000fe4000fffe0ff */
        /* <DEDUP_REMOVED lines=8> */
.L_x_14:
[----:B-----5:R4:W-:Y:S01]  /*0800*/  STS [UR7], R6 ;  /* 0x00000006ff007988 */ /* 0x0209e20008000807 */
[----:B------:R-:W-:Y:S05]  /*0810*/  BRA `(.L_x_9) ;  /* 0x0000000000d07947 */ /* 0x000fea0003800000 */
.L_x_8:
[C---:B------:R-:W-:Y:S01]  /*0820*/  VIADD R6, R2.reuse, 0x1 ;  /* 0x0000000102067836 */ /* 0x040fe20000000000 */
[----:B------:R-:W-:-:S04]  /*0830*/  ISETP.GE.AND P0, PT, R2, -0x1, PT ;  /* 0xffffffff0200780c */ /* 0x000fc80003f06270 */
[----:B------:R-:W-:-:S04]  /*0840*/  VIMNMX R7, PT, PT, R5, R6, !PT ;  /* 0x0000000605077248 */ /* 0x000fc80007fe0100 */
[----:B------:R-:W-:-:S13]  /*0850*/  ISETP.GE.OR P0, PT, R7, UR15, !P0 ;  /* 0x0000000f07007c0c */ /* 0x000fda000c706670 */
[----:B012---:R-:W0:Y:S01]  /*0860*/  @!P0 LDC.64 R8, c[0x0][0x380] ;  /* 0x0000e000ff088b82 */ /* 0x007e220000000a00 */
[----:B------:R-:W-:Y:S02]  /*0870*/  @!P0 IMAD.MOV.U32 R7, RZ, RZ, RZ ;  /* 0x000000ffff078224 */ /* 0x000fe400078e00ff */
[----:B------:R-:W-:-:S03]  /*0880*/  @!P0 IMAD.WIDE.U32 R6, R5, UR15, R6 ;  /* 0x0000000f05068c25 */ /* 0x000fc6000f8e0006 */
[----:B0-----:R-:W-:Y:S01]  /*0890*/  @!P0 IADD3 R6, P1, PT, R6, R8, RZ ;  /* 0x0000000806068210 */ /* 0x001fe20007f3e0ff */
[----:B------:R-:W-:-:S04]  /*08a0*/  IMAD.MOV.U32 R8, RZ, RZ, RZ ;  /* 0x000000ffff087224 */ /* 0x000fc800078e00ff */
[----:B------:R-:W-:-:S05]  /*08b0*/  @!P0 IMAD.X R7, R7, 0x1, R9, P1 ;  /* 0x0000000107078824 */ /* 0x000fca00008e0609 */
[----:B------:R-:W2:Y:S01]  /*08c0*/  @!P0 LDG.E.U8.CONSTANT R8, desc[UR12][R6.64] ;  /* 0x0000000c06088981 */ /* 0x000ea2000c1e9100 */
[----:B------:R-:W-:Y:S01]  /*08d0*/  IMAD.MOV.U32 R9, RZ, RZ, 0x88 ;  /* 0x00000088ff097424 */ /* 0x000fe200078e00ff */
[----:B------:R-:W-:-:S03]  /*08e0*/  ISETP.NE.AND P0, PT, R4, RZ, PT ;  /* 0x000000ff0400720c */ /* 0x000fc60003f05270 */
[----:B------:R-:W-:-:S05]  /*08f0*/  IMAD R9, R4, R9, 0x88 ;  /* 0x0000008804097424 */ /* 0x000fca00078e0209 */
[----:B--2---:R0:W-:Y:S05]  /*0900*/  STS [R9+UR7+0x84], R8 ;  /* 0x0000840809007988 */ /* 0x0041ea0008000807 */
[----:B------:R-:W-:Y:S05]  /*0910*/  @!P0 BRA `(.L_x_15) ;  /* 0x00000000004c8947 */ /* 0x000fea0003800000 */
[----:B------:R-:W-:Y:S05]  /*0920*/  @P2 BRA `(.L_x_9) ;  /* 0x00000000008c2947 */ /* 0x000fea0003800000 */
[----:B------:R-:W-:Y:S01]  /*0930*/  UIADD3 UR4, UPT, UPT, UR6, 0x20, URZ ;  /* 0x0000002006047890 */ /* 0x000fe2000fffe0ff */
[----:B------:R-:W-:Y:S01]  /*0940*/  IMAD.MOV.U32 R6, RZ, RZ, RZ ;  /* 0x000000ffff067224 */ /* 0x000fe200078e00ff */
[----:B------:R-:W-:Y:S02]  /*0950*/  UIADD3 UR8, UPT, UPT, UR9, 0x10, URZ ;  /* 0x0000001009087890 */ /* 0x000fe4000fffe0ff */
[----:B------:R-:W-:Y:S02]  /*0960*/  UISETP.GE.AND UP0, UPT, UR6, -0x20, UPT ;  /* 0xffffffe00600788c */ /* 0x000fe4000bf06270 */
[----:B------:R-:W-:-:S04]  /*0970*/  UISETP.LT.AND UP1, UPT, UR8, UR4, UPT ;  /* 0x000000040800728c */ /* 0x000fc8000bf21270 */
[----:B------:R-:W-:-:S04]  /*0980*/  USEL UR5, UR8, UR4, !UP1 ;  /* 0x0000000408057287 */ /* 0x000fc8000c800000 */
[----:B------:R-:W-:-:S09]  /*0990*/  UISETP.GE.OR UP0, UPT, UR5, UR15, !UP0 ;  /* 0x0000000f0500728c */ /* 0x000fd2000c706670 */
[----:B------:R-:W-:Y:S05]  /*09a0*/  BRA.U UP0, `(.L_x_16) ;  /* 0x0000000100207547 */ /* 0x000fea000b800000 */
[----:B------:R-:W1:Y:S01]  /*09b0*/  LDCU.64 UR10, c[0x0][0x380] ;  /* 0x00007000ff0a77ac */ /* 0x000e620008000a00 */
[----:B------:R-:W-:Y:S02]  /*09c0*/  UMOV UR5, URZ ;  /* 0x000000ff00057c82 */ /* 0x000fe40008000000 */
[----:B------:R-:W-:-:S04]  /*09d0*/  UIMAD.WIDE.U32 UR4, UR8, UR15, UR4 ;  /* 0x0000000f080472a5 */ /* 0x000fc8000f8e0004 */
[----:B-1----:R-:W-:-:S04]  /*09e0*/  UIADD3 UR4, UP0, UPT, UR4, UR10, URZ ;  /* 0x0000000a04047290 */ /* 0x002fc8000ff1e0ff */
[----:B------:R-:W-:Y:S02]  /*09f0*/  UIADD3.X UR5, UPT, UPT, UR5, UR11, URZ, UP0, !UPT ;  /* 0x0000000b05057290 */ /* 0x000fe400087fe4ff */
[----:B------:R-:W-:-:S04]  /*0a00*/  IMAD.U32 R6, RZ, RZ, UR4 ;  /* 0x00000004ff067e24 */ /* 0x000fc8000f8e00ff */
[----:B------:R-:W-:-:S05]  /*0a10*/  IMAD.U32 R7, RZ, RZ, UR5 ;  /* 0x00000005ff077e24 */ /* 0x000fca000f8e00ff */
[----:B------:R1:W5:Y:S02]  /*0a20*/  LDG.E.U8.CONSTANT R6, desc[UR12][R6.64] ;  /* 0x0000000c06067981 */ /* 0x000364000c1e9100 */
.L_x_16:
[----:B-----5:R2:W-:Y:S01]  /*0a30*/  STS [UR7+0x98c], R6 ;  /* 0x00098c06ff007988 */ /* 0x0205e20008000807 */
[----:B------:R-:W-:Y:S05]  /*0a40*/  BRA `(.L_x_9) ;  /* 0x0000000000447947 */ /* 0x000fea0003800000 */
.L_x_15:
[----:B------:R-:W-:Y:S01]  /*0a50*/  UIADD3 UR4, UPT, UPT, UR6, 0x20, URZ ;  /* 0x0000002006047890 */ /* 0x000fe2000fffe0ff */
[----:B------:R-:W-:-:S03]  /*0a60*/  IMAD.MOV.U32 R6, RZ, RZ, RZ ;  /* 0x000000ffff067224 */ /* 0x000fc600078e00ff */
[----:B------:R-:W-:-:S04]  /*0a70*/  UISETP.GE.AND UP0, UPT, UR4, UR15, UPT ;  /* 0x0000000f0400728c */ /* 0x000fc8000bf06270 */
[----:B------:R-:W-:-:S04]  /*0a80*/  UISETP.LT.OR UP0, UPT, UR6, -0x20, UP0 ;  /* 0xffffffe00600788c */ /* 0x000fc80008701670 */
[----:B------:R-:W-:-:S04]  /*0a90*/  UISETP.EQ.OR UP0, UPT, UR14, URZ, UP0 ;  /* 0x000000ff0e00728c */ /* 0x000fc80008702670 */
[----:B------:R-:W-:-:S09]  /*0aa0*/  UISETP.GT.OR UP0, UPT, UR9, UR15, UP0 ;  /* 0x0000000f0900728c */ /* 0x000fd20008704670 */
[----:B------:R-:W-:Y:S05]  /*0ab0*/  BRA.U UP0, `(.L_x_17) ;  /* 0x0000000100247547 */ /* 0x000fea000b800000 */
[----:B------:R-:W1:Y:S01]  /*0ac0*/  LDCU.64 UR10, c[0x0][0x380] ;  /* 0x00007000ff0a77ac */ /* 0x000e620008000a00 */
[----:B------:R-:W-:Y:S01]  /*0ad0*/  UIADD3 UR8, UPT, UPT, UR9, -0x1, URZ ;  /* 0xffffffff09087890 */ /* 0x000fe2000fffe0ff */
[----:B------:R-:W-:-:S03]  /*0ae0*/  UMOV UR5, URZ ;  /* 0x000000ff00057c82 */ /* 0x000fc60008000000 */
[----:B------:R-:W-:-:S04]  /*0af0*/  UIMAD.WIDE.U32 UR4, UR8, UR15, UR4 ;  /* 0x0000000f080472a5 */ /* 0x000fc8000f8e0004 */
[----:B-1----:R-:W-:-:S04]  /*0b00*/  UIADD3 UR4, UP0, UPT, UR4, UR10, URZ ;  /* 0x0000000a04047290 */ /* 0x002fc8000ff1e0ff */
[----:B------:R-:W-:Y:S02]  /*0b10*/  UIADD3.X UR5, UPT, UPT, UR5, UR11, URZ, UP0, !UPT ;  /* 0x0000000b05057290 */ /* 0x000fe400087fe4ff */
[----:B------:R-:W-:-:S04]  /*0b20*/  IMAD.U32 R6, RZ, RZ, UR4 ;  /* 0x00000004ff067e24 */ /* 0x000fc8000f8e00ff */
[----:B------:R-:W-:-:S05]  /*0b30*/  IMAD.U32 R7, RZ, RZ, UR5 ;  /* 0x00000005ff077e24 */ /* 0x000fca000f8e00ff */
[----:B------:R1:W5:Y:S02]  /*0b40*/  LDG.E.U8.CONSTANT R6, desc[UR12][R6.64] ;  /* 0x0000000c06067981 */ /* 0x000364000c1e9100 */
.L_x_17:
[----:B-----5:R3:W-:Y:S02]  /*0b50*/  STS [UR7+0x84], R6 ;  /* 0x00008406ff007988 */ /* 0x0207e40008000807 */
.L_x_9:
[----:B------:R-:W-:Y:S05]  /*0b60*/  BSYNC.RECONVERGENT B0 ;  /* 0x0000000000007941 */ /* 0x000fea0003800200 */
.L_x_7:
[----:B------:R-:W-:Y:S01]  /*0b70*/  BAR.SYNC.DEFER_BLOCKING 0x0 ;  /* 0x0000000000007b1d */ /* 0x000fe20000010000 */
[----:B------:R-:W-:-:S04]  /*0b80*/  VIMNMX R4, PT, PT, R2, R5, !PT ;  /* 0x0000000502047248 */ /* 0x000fc80007fe0100 */
[----:B------:R-:W-:-:S13]  /*0b90*/  ISETP.GE.AND P0, PT, R4, UR15, PT ;  /* 0x0000000f04007c0c */ /* 0x000fda000bf06270 */
[----:B------:R-:W-:Y:S05]  /*0ba0*/  @P0 EXIT ;  /* 0x000000000000094d */ /* 0x000fea0003800000 */
[----:B------:R-:W-:Y:S01]  /*0bb0*/  LDS R3, [R0+-0x88] ;  /* 0xffff780000037984 */ /* 0x000fe20000000800 */
[----:B------:R-:W5:Y:S03]  /*0bc0*/  LDCU.64 UR4, c[0x0][0x388] ;  /* 0x00007100ff0477ac */ /* 0x000f660008000a00 */
[----:B------:R-:W-:Y:S04]  /*0bd0*/  LDS R4, [R0+-0x84] ;  /* 0xffff7c0000047984 */ /* 0x000fe80000000800 */
[----:B--234-:R-:W2:Y:S04]  /*0be0*/  LDS R6, [R0+-0x80] ;  /* 0xffff800000067984 */ /* 0x01cea80000000800 */
[----:B01----:R-:W-:Y:S04]  /*0bf0*/  LDS R8, [R0] ;  /* 0x0000000000087984 */ /* 0x003fe80000000800 */
[----:B------:R-:W0:Y:S04]  /*0c00*/  LDS R7, [R0+0x8] ;  /* 0x0000080000077984 */ /* 0x000e280000000800 */
[----:B------:R-:W-:Y:S04]  /*0c10*/  LDS R10, [R0+0x88] ;  /* 0x00008800000a7984 */ /* 0x000fe80000000800 */
[----:B------:R-:W1:Y:S04]  /*0c20*/  LDS R9, [R0+0x8c] ;  /* 0x00008c0000097984 */ /* 0x000e680000000800 */
[----:B------:R-:W3:Y:S04]  /*0c30*/  LDS R12, [R0+0x90] ;  /* 0x00009000000c7984 */ /* 0x000ee80000000800 */
[----:B------:R-:W4:Y:S01]  /*0c40*/  LDS R11, [R0+0x4] ;  /* 0x00000400000b7984 */ /* 0x000f220000000800 */
[----:B--2---:R-:W-:-:S04]  /*0c50*/  IADD3 R3, PT, PT, R6, R4, R3 ;  /* 0x0000000406037210 */ /* 0x004fc80007ffe003 */
[----:B0-----:R-:W-:-:S04]  /*0c60*/  IADD3 R3, PT, PT, R7, R3, R8 ;  /* 0x0000000307037210 */ /* 0x001fc80007ffe008 */
[----:B-1----:R-:W-:Y:S02]  /*0c70*/  IADD3 R9, PT, PT, R9, R3, R10 ;  /* 0x0000000309097210 */ /* 0x002fe40007ffe00a */
[----:B------:R-:W-:-:S03]  /*0c80*/  SHF.R.S32.HI R3, RZ, 0x1f, R2 ;  /* 0x0000001fff037819 */ /* 0x000fc60000011402 */
[----:B---3--:R-:W-:Y:S02]  /*0c90*/  IMAD.IADD R9, R9, 0x1, R12 ;  /* 0x0000000109097824 */ /* 0x008fe400078e020c */
[----:B------:R-:W-:Y:S01]  /*0ca0*/  IMAD.WIDE.U32 R2, R5, UR15, R2 ;  /* 0x0000000f05027c25 */ /* 0x000fe2000f8e0002 */
[----:B----4-:R-:W-:Y:S02]  /*0cb0*/  LOP3.LUT R11, R11, 0x1, RZ, 0xc0, !PT ;  /* 0x000000010b0b7812 */ /* 0x010fe400078ec0ff */
[C---:B------:R-:W-:Y:S02]  /*0cc0*/  ISETP.NE.AND P0, PT, R9.reuse, 0x3, PT ;  /* 0x000000030900780c */ /* 0x040fe40003f05270 */
[----:B------:R-:W-:Y:S02]  /*0cd0*/  ISETP.NE.AND P1, PT, R9, 0x2, PT ;  /* 0x000000020900780c */ /* 0x000fe40003f25270 */
[----:B-----5:R-:W-:Y:S02]  /*0ce0*/  IADD3 R2, P2, PT, R2, UR4, RZ ;  /* 0x0000000402027c10 */ /* 0x020fe4000ff5e0ff */
[----:B------:R-:W-:-:S02]  /*0cf0*/  SEL R0, RZ, 0x1, P0 ;  /* 0x00000001ff007807 */ /* 0x000fc40000000000 */
[----:B------:R-:W-:Y:S02]  /*0d00*/  SEL R11, R11, RZ, !P1 ;  /* 0x000000ff0b0b7207 */ /* 0x000fe40004800000 */
[----:B------:R-:W-:Y:S02]  /*0d10*/  IADD3.X R3, PT, PT, R3, UR5, RZ, P2, !PT ;  /* 0x0000000503037c10 */ /* 0x000fe400097fe4ff */
[----:B------:R-:W-:-:S05]  /*0d20*/  LOP3.LUT R11, R11, R0, RZ, 0xfc, !PT ;  /* 0x000000000b0b7212 */ /* 0x000fca00078efcff */
[----:B------:R-:W-:Y:S01]  /*0d30*/  STG.E.U8 desc[UR12][R2.64], R11 ;  /* 0x0000000b02007986 */ /* 0x000fe2000c10110c */
[----:B------:R-:W-:Y:S05]  /*0d40*/  EXIT ;  /* 0x000000000000794d */ /* 0x000fea0003800000 */
.L_x_18:
[----:B------:R-:W-:-:S00]  /*0d50*/  BRA `(.L_x_18) ;  /* 0xfffffffc00fc7947 */ /* 0x000fc0000383ffff */
[----:B------:R-:W-:-:S00]  /*0d60*/  NOP ;  /* 0x0000000000007918 */ /* 0x000fc00000000000 */
        /* <DEDUP_REMOVED lines=9> */
.L_x_19:


//--------------------- .nv.shared._Z19game_of_life_kernelPKhPhi --------------------------
	.section	.nv.shared._Z19game_of_life_kernelPKhPhi,"aw",@nobits
	.sectionflags	@""
	.align	4
.nv.shared._Z19game_of_life_kernelPKhPhi:
	.zero		3472


//--------------------- .nv.shared.reserved.0     --------------------------
	.section	.nv.shared.reserved.0,"aw",@nobits
	.weak		__nv_reservedSMEM_offset_0_alias
	.size		__nv_reservedSMEM_offset_0_alias, 0, 64
	.other		__nv_reservedSMEM_offset_0_alias,@"STO_CUDA_RESERVED_SHARED STV_DEFAULT"
__nv_reservedSMEM_offset_0_alias:
	.zero		0
	.zero		64


//--------------------- .nv.constant0._Z19game_of_life_kernelPKhPhi --------------------------
	.section	.nv.constant0._Z19game_of_life_kernelPKhPhi,"a",@progbits
	.sectionflags	@""
	.align	4
.nv.constant0._Z19game_of_life_kernelPKhPhi:
	.zero		916


//--------------------- SYMBOLS --------------------------

	.type		.nv.reservedSmem.offset0,@object
	.size		.nv.reservedSmem.offset0,0x4
	.type		.nv.reservedSmem.cap,@object
	.size		.nv.reservedSmem.cap,0x4
